//
// Generated by NVIDIA NVVM Compiler
//
// Compiler Build ID: CL-36424714
// Cuda compilation tools, release 13.0, V13.0.88
// Based on NVVM 20.0.0
//

.version 9.0
.target sm_100
.address_size 64

	// .globl	_Z20vecAddConstantKernelPfS_j
.const .align 4 .b8 const_d_a[160];

.visible .entry _Z20vecAddConstantKernelPfS_j(
	.param .u64 .ptr .align 1 _Z20vecAddConstantKernelPfS_j_param_0,
	.param .u64 .ptr .align 1 _Z20vecAddConstantKernelPfS_j_param_1,
	.param .u32 _Z20vecAddConstantKernelPfS_j_param_2
)
{
	.reg .pred 	%p<2>;
	.reg .b32 	%r<6>;
	.reg .b32 	%f<4>;
	.reg .b64 	%rd<10>;

	ld.param.u64 	%rd1, [_Z20vecAddConstantKernelPfS_j_param_0];
	ld.param.u64 	%rd2, [_Z20vecAddConstantKernelPfS_j_param_1];
	ld.param.u32 	%r2, [_Z20vecAddConstantKernelPfS_j_param_2];
	mov.u32 	%r3, %tid.x;
	mov.u32 	%r4, %ntid.x;
	mov.u32 	%r5, %ctaid.x;
	mad.lo.s32 	%r1, %r4, %r5, %r3;
	setp.ge.u32 	%p1, %r1, %r2;
	@%p1 bra 	$L__BB0_2;
	cvta.to.global.u64 	%rd3, %rd1;
	cvta.to.global.u64 	%rd4, %rd2;
	mul.wide.s32 	%rd5, %r1, 4;
	mov.u64 	%rd6, const_d_a;
	add.s64 	%rd7, %rd6, %rd5;
	ld.const.f32 	%f1, [%rd7];
	add.s64 	%rd8, %rd3, %rd5;
	ld.global.f32 	%f2, [%rd8];
	add.f32 	%f3, %f1, %f2;
	add.s64 	%rd9, %rd4, %rd5;
	st.global.f32 	[%rd9], %f3;
$L__BB0_2:
	ret;

}
	// .globl	_Z21vecAddConstantKernel2PfS_S_j
.visible .entry _Z21vecAddConstantKernel2PfS_S_j(
	.param .u64 .ptr .align 1 _Z21vecAddConstantKernel2PfS_S_j_param_0,
	.param .u64 .ptr .align 1 _Z21vecAddConstantKernel2PfS_S_j_param_1,
	.param .u64 .ptr .align 1 _Z21vecAddConstantKernel2PfS_S_j_param_2,
	.param .u32 _Z21vecAddConstantKernel2PfS_S_j_param_3
)
{
	.reg .pred 	%p<2>;
	.reg .b32 	%r<6>;
	.reg .b32 	%f<4>;
	.reg .b64 	%rd<11>;

	ld.param.u64 	%rd1, [_Z21vecAddConstantKernel2PfS_S_j_param_0];
	ld.param.u64 	%rd2, [_Z21vecAddConstantKernel2PfS_S_j_param_1];
	ld.param.u64 	%rd3, [_Z21vecAddConstantKernel2PfS_S_j_param_2];
	ld.param.u32 	%r2, [_Z21vecAddConstantKernel2PfS_S_j_param_3];
	mov.u32 	%r3, %tid.x;
	mov.u32 	%r4, %ntid.x;
	mov.u32 	%r5, %ctaid.x;
	mad.lo.s32 	%r1, %r4, %r5, %r3;
	setp.ge.u32 	%p1, %r1, %r2;
	@%p1 bra 	$L__BB1_2;
	cvta.to.global.u64 	%rd4, %rd1;
	cvta.to.global.u64 	%rd5, %rd2;
	cvta.to.global.u64 	%rd6, %rd3;
	mul.wide.s32 	%rd7, %r1, 4;
	add.s64 	%rd8, %rd4, %rd7;
	ld.global.f32 	%f1, [%rd8];
	add.s64 	%rd9, %rd5, %rd7;
	ld.global.f32 	%f2, [%rd9];
	add.f32 	%f3, %f1, %f2;
	add.s64 	%rd10, %rd6, %rd7;
	st.global.f32 	[%rd10], %f3;
$L__BB1_2:
	ret;

}


// ===== COMPILED SASS (sm_100) =====

	.target	sm_100

	.elftype	@"ET_EXEC"


//--------------------- .note.nv.tkinfo           --------------------------
	.section	.note.nv.tkinfo,"",@"SHT_NOTE"
	.sectionflags	@"SHF_NOTE_NV_TKINFO"
	.tkinfo
        /*0018*/ 	.word	0x00000002
        /*0030*/ 	.string	""
        /*0030*/ 	.string	"ptxas"
        /*0030*/ 	.string	"Cuda compilation tools, release 13.0, V13.0.88"
        /*0030*/ 	.string	"Build cuda_13.0.r13.0/compiler.36424714_0"
        /*0030*/ 	.string	"-arch sm_100 -m 64 "



//--------------------- .note.nv.cuinfo           --------------------------
	.section	.note.nv.cuinfo,"",@"SHT_NOTE"
	.sectionflags	@"SHF_NOTE_NV_CUINFO"
        /*0018*/ 	.short	0x0002
        /*001a*/ 	.short	0x0064
        /*001c*/ 	.short	0x0082
	.zero		2


//--------------------- .nv.info                  --------------------------
	.section	.nv.info,"",@"SHT_CUDA_INFO"
	.align	4


	//----- nvinfo : EIATTR_REGCOUNT
	.align		4
        /*0000*/ 	.byte	0x04, 0x2f
        /*0002*/ 	.short	(.L_2 - .L_1)
	.align		4
.L_1:
        /*0004*/ 	.word	index@(_Z20vecAddConstantKernelPfS_j)
        /*0008*/ 	.word	0x0000000a


	//----- nvinfo : EIATTR_FRAME_SIZE
	.align		4
.L_2:
        /*000c*/ 	.byte	0x04, 0x11
        /*000e*/ 	.short	(.L_4 - .L_3)
	.align		4
.L_3:
        /*0010*/ 	.word	index@(_Z20vecAddConstantKernelPfS_j)
        /*0014*/ 	.word	0x00000000


	//----- nvinfo : EIATTR_REGCOUNT
	.align		4
.L_4:
        /*0018*/ 	.byte	0x04, 0x2f
        /*001a*/ 	.short	(.L_6 - .L_5)
	.align		4
.L_5:
        /*001c*/ 	.word	index@(_Z21vecAddConstantKernel2PfS_S_j)
        /*0020*/ 	.word	0x0000000c


	//----- nvinfo : EIATTR_FRAME_SIZE
	.align		4
.L_6:
        /*0024*/ 	.byte	0x04, 0x11
        /*0026*/ 	.short	(.L_8 - .L_7)
	.align		4
.L_7:
        /*0028*/ 	.word	index@(_Z21vecAddConstantKernel2PfS_S_j)
        /*002c*/ 	.word	0x00000000


	//----- nvinfo : EIATTR_MIN_STACK_SIZE
	.align		4
.L_8:
        /*0030*/ 	.byte	0x04, 0x12
        /*0032*/ 	.short	(.L_10 - .L_9)
	.align		4
.L_9:
        /*0034*/ 	.word	index@(_Z21vecAddConstantKernel2PfS_S_j)
        /*0038*/ 	.word	0x00000000


	//----- nvinfo : EIATTR_MIN_STACK_SIZE
	.align		4
.L_10:
        /*003c*/ 	.byte	0x04, 0x12
        /*003e*/ 	.short	(.L_12 - .L_11)
	.align		4
.L_11:
        /*0040*/ 	.word	index@(_Z20vecAddConstantKernelPfS_j)
        /*0044*/ 	.word	0x00000000
.L_12:


//--------------------- .nv.compat                --------------------------
	.section	.nv.compat,"",@"SHT_CUDA_COMPAT_INFO"
	.align	4
        /*0000*/ 	.byte	0x02, 0x09, 0x00, 0x00, 0x02, 0x02, 0x01, 0x00, 0x02, 0x05, 0x05, 0x00, 0x03, 0x07, 0x01, 0x01
        /*0010*/ 	.byte	0x02, 0x03, 0x00, 0x00, 0x02, 0x06, 0x01, 0x00, 0x04, 0x0b, 0x08, 0x00, 0x09, 0x00, 0x00, 0x00
        /*0020*/ 	.byte	0x00, 0x00, 0x00, 0x00


//--------------------- .nv.info._Z21vecAddConstantKernel2PfS_S_j --------------------------
	.section	.nv.info._Z21vecAddConstantKernel2PfS_S_j,"",@"SHT_CUDA_INFO"
	.sectionflags	@""
	.align	4


	//----- nvinfo : EIATTR_CUDA_API_VERSION
	.align		4
        /*0000*/ 	.byte	0x04, 0x37
        /*0002*/ 	.short	(.L_14 - .L_13)
.L_13:
        /*0004*/ 	.word	0x00000082


	//----- nvinfo : EIATTR_KPARAM_INFO
	.align		4
.L_14:
        /*0008*/ 	.byte	0x04, 0x17
        /*000a*/ 	.short	(.L_16 - .L_15)
.L_15:
        /*000c*/ 	.word	0x00000000
        /*0010*/ 	.short	0x0003
        /*0012*/ 	.short	0x0018
        /*0014*/ 	.byte	0x00, 0xf0, 0x11, 0x00


	//----- nvinfo : EIATTR_KPARAM_INFO
	.align		4
.L_16:
        /*0018*/ 	.byte	0x04, 0x17
        /*001a*/ 	.short	(.L_18 - .L_17)
.L_17:
        /*001c*/ 	.word	0x00000000
        /*0020*/ 	.short	0x0002
        /*0022*/ 	.short	0x0010
        /*0024*/ 	.byte	0x00, 0xf5, 0x21, 0x00


	//----- nvinfo : EIATTR_KPARAM_INFO
	.align		4
.L_18:
        /*0028*/ 	.byte	0x04, 0x17
        /*002a*/ 	.short	(.L_20 - .L_19)
.L_19:
        /*002c*/ 	.word	0x00000000
        /*0030*/ 	.short	0x0001
        /*0032*/ 	.short	0x0008
        /*0034*/ 	.byte	0x00, 0xf5, 0x21, 0x00


	//----- nvinfo : EIATTR_KPARAM_INFO
	.align		4
.L_20:
        /*0038*/ 	.byte	0x04, 0x17
        /*003a*/ 	.short	(.L_22 - .L_21)
.L_21:
        /*003c*/ 	.word	0x00000000
        /*0040*/ 	.short	0x0000
        /*0042*/ 	.short	0x0000
        /*0044*/ 	.byte	0x00, 0xf5, 0x21, 0x00


	//----- nvinfo : EIATTR_SPARSE_MMA_MASK
	.align		4
.L_22:
        /*0048*/ 	.byte	0x03, 0x50
        /*004a*/ 	.short	0x0000


	//----- nvinfo : EIATTR_MAXREG_COUNT
	.align		4
        /*004c*/ 	.byte	0x03, 0x1b
        /*004e*/ 	.short	0x00ff


	//----- nvinfo : EIATTR_MERCURY_ISA_VERSION
	.align		4
        /*0050*/ 	.byte	0x03, 0x5f
        /*0052*/ 	.short	0x0101


	//----- nvinfo : EIATTR_VRC_CTA_INIT_COUNT
	.align		4
        /*0054*/ 	.byte	0x02, 0x4a
	.zero		1
	.zero		1


	//----- nvinfo : EIATTR_EXIT_INSTR_OFFSETS
	.align		4
        /*0058*/ 	.byte	0x04, 0x1c
        /*005a*/ 	.short	(.L_24 - .L_23)


	//   ....[0]....
.L_23:
        /*005c*/ 	.word	0x00000070


	//   ....[1]....
        /*0060*/ 	.word	0x00000130


	//----- nvinfo : EIATTR_CBANK_PARAM_SIZE
	.align		4
.L_24:
        /*0064*/ 	.byte	0x03, 0x19
        /*0066*/ 	.short	0x001c


	//----- nvinfo : EIATTR_PARAM_CBANK
	.align		4
        /*0068*/ 	.byte	0x04, 0x0a
        /*006a*/ 	.short	(.L_26 - .L_25)
	.align		4
.L_25:
        /*006c*/ 	.word	index@(.nv.constant0._Z21vecAddConstantKernel2PfS_S_j)
        /*0070*/ 	.short	0x0380
        /*0072*/ 	.short	0x001c


	//----- nvinfo : EIATTR_SW_WAR
	.align		4
.L_26:
        /*0074*/ 	.byte	0x04, 0x36
        /*0076*/ 	.short	(.L_28 - .L_27)
.L_27:
        /*0078*/ 	.word	0x00000008
.L_28:


//--------------------- .nv.info._Z20vecAddConstantKernelPfS_j --------------------------
	.section	.nv.info._Z20vecAddConstantKernelPfS_j,"",@"SHT_CUDA_INFO"
	.sectionflags	@""
	.align	4


	//----- nvinfo : EIATTR_CUDA_API_VERSION
	.align		4
        /*0000*/ 	.byte	0x04, 0x37
        /*0002*/ 	.short	(.L_30 - .L_29)
.L_29:
        /*0004*/ 	.word	0x00000082


	//----- nvinfo : EIATTR_KPARAM_INFO
	.align		4
.L_30:
        /*0008*/ 	.byte	0x04, 0x17
        /*000a*/ 	.short	(.L_32 - .L_31)
.L_31:
        /*000c*/ 	.word	0x00000000
        /*0010*/ 	.short	0x0002
        /*0012*/ 	.short	0x0010
        /*0014*/ 	.byte	0x00, 0xf0, 0x11, 0x00


	//----- nvinfo : EIATTR_KPARAM_INFO
	.align		4
.L_32:
        /*0018*/ 	.byte	0x04, 0x17
        /*001a*/ 	.short	(.L_34 - .L_33)
.L_33:
        /*001c*/ 	.word	0x00000000
        /*0020*/ 	.short	0x0001
        /*0022*/ 	.short	0x0008
        /*0024*/ 	.byte	0x00, 0xf5, 0x21, 0x00


	//----- nvinfo : EIATTR_KPARAM_INFO
	.align		4
.L_34:
        /*0028*/ 	.byte	0x04, 0x17
        /*002a*/ 	.short	(.L_36 - .L_35)
.L_35:
        /*002c*/ 	.word	0x00000000
        /*0030*/ 	.short	0x0000
        /*0032*/ 	.short	0x0000
        /*0034*/ 	.byte	0x00, 0xf5, 0x21, 0x00


	//----- nvinfo : EIATTR_SPARSE_MMA_MASK
	.align		4
.L_36:
        /*0038*/ 	.byte	0x03, 0x50
        /*003a*/ 	.short	0x0000


	//----- nvinfo : EIATTR_MAXREG_COUNT
	.align		4
        /*003c*/ 	.byte	0x03, 0x1b
        /*003e*/ 	.short	0x00ff


	//----- nvinfo : EIATTR_MERCURY_ISA_VERSION
	.align		4
        /*0040*/ 	.byte	0x03, 0x5f
        /*0042*/ 	.short	0x0101


	//----- nvinfo : EIATTR_VRC_CTA_INIT_COUNT
	.align		4
        /*0044*/ 	.byte	0x02, 0x4a
	.zero		1
	.zero		1


	//----- nvinfo : EIATTR_EXIT_INSTR_OFFSETS
	.align		4
        /*0048*/ 	.byte	0x04, 0x1c
        /*004a*/ 	.short	(.L_38 - .L_37)


	//   ....[0]....
.L_37:
        /*004c*/ 	.word	0x00000070


	//   ....[1]....
        /*0050*/ 	.word	0x00000140


	//----- nvinfo : EIATTR_CBANK_PARAM_SIZE
	.align		4
.L_38:
        /*0054*/ 	.byte	0x03, 0x19
        /*0056*/ 	.short	0x0014


	//----- nvinfo : EIATTR_PARAM_CBANK
	.align		4
        /*0058*/ 	.byte	0x04, 0x0a
        /*005a*/ 	.short	(.L_40 - .L_39)
	.align		4
.L_39:
        /*005c*/ 	.word	index@(.nv.constant0._Z20vecAddConstantKernelPfS_j)
        /*0060*/ 	.short	0x0380
        /*0062*/ 	.short	0x0014


	//----- nvinfo : EIATTR_SW_WAR
	.align		4
.L_40:
        /*0064*/ 	.byte	0x04, 0x36
        /*0066*/ 	.short	(.L_42 - .L_41)
.L_41:
        /*0068*/ 	.word	0x00000008
.L_42:


//--------------------- .nv.callgraph             --------------------------
	.section	.nv.callgraph,"",@"SHT_CUDA_CALLGRAPH"
	.align	4
	.sectionentsize	8
	.align		4
        /*0000*/ 	.word	0x00000000
	.align		4
        /*0004*/ 	.word	0xffffffff
	.align		4
        /*0008*/ 	.word	0x00000000
	.align		4
        /*000c*/ 	.word	0xfffffffe
	.align		4
        /*0010*/ 	.word	0x00000000
	.align		4
        /*0014*/ 	.word	0xfffffffd
	.align		4
        /*0018*/ 	.word	0x00000000
	.align		4
        /*001c*/ 	.word	0xfffffffc


//--------------------- .nv.constant3             --------------------------
	.section	.nv.constant3,"a",@progbits
	.align	4
.nv.constant3:
	.type		const_d_a,@object
	.size		const_d_a,(.L_0 - const_d_a)
const_d_a:
	.zero		160
.L_0:


//--------------------- .text._Z21vecAddConstantKernel2PfS_S_j --------------------------
	.section	.text._Z21vecAddConstantKernel2PfS_S_j,"ax",@progbits
	.align	128
        .global         _Z21vecAddConstantKernel2PfS_S_j
        .type           _Z21vecAddConstantKernel2PfS_S_j,@function
        .size           _Z21vecAddConstantKernel2PfS_S_j,(.L_x_2 - _Z21vecAddConstantKernel2PfS_S_j)
        .other          _Z21vecAddConstantKernel2PfS_S_j,@"STO_CUDA_ENTRY STV_DEFAULT"
_Z21vecAddConstantKernel2PfS_S_j:
.text._Z21vecAddConstantKernel2PfS_S_j:
[----:B------:R-:W-:Y:S01]  /*0000*/  LDC R1, c[0x0][0x37c] ;  /* 0x0000df00ff017b82 */ /* 0x000fe20000000800 */
[----:B------:R-:W0:Y:S01]  /*0010*/  S2R R9, SR_TID.X ;  /* 0x0000000000097919 */ /* 0x000e220000002100 */
[----:B------:R-:W0:Y:S01]  /*0020*/  LDCU UR4, c[0x0][0x360] ;  /* 0x00006c00ff0477ac */ /* 0x000e220008000800 */
[----:B------:R-:W0:Y:S01]  /*0030*/  S2R R0, SR_CTAID.X ;  /* 0x0000000000007919 */ /* 0x000e220000002500 */
[----:B------:R-:W1:Y:S01]  /*0040*/  LDCU UR5, c[0x0][0x398] ;  /* 0x00007300ff0577ac */ /* 0x000e620008000800 */
[----:B0-----:R-:W-:-:S05]  /*0050*/  IMAD R9, R0, UR4, R9 ;  /* 0x0000000400097c24 */ /* 0x001fca000f8e0209 */
[----:B-1----:R-:W-:-:S13]  /*0060*/  ISETP.GE.U32.AND P0, PT, R9, UR5, PT ;  /* 0x0000000509007c0c */ /* 0x002fda000bf06070 */
[----:B------:R-:W-:Y:S05]  /*0070*/  @P0 EXIT ;  /* 0x000000000000094d */ /* 0x000fea0003800000 */
[----:B------:R-:W0:Y:S01]  /*0080*/  LDC.64 R2, c[0x0][0x380] ;  /* 0x0000e000ff027b82 */ /* 0x000e220000000a00 */
[----:B------:R-:W1:Y:S07]  /*0090*/  LDCU.64 UR4, c[0x0][0x358] ;  /* 0x00006b00ff0477ac */ /* 0x000e6e0008000a00 */
[----:B------:R-:W2:Y:S08]  /*00a0*/  LDC.64 R4, c[0x0][0x388] ;  /* 0x0000e200ff047b82 */ /* 0x000eb00000000a00 */
[----:B------:R-:W3:Y:S01]  /*00b0*/  LDC.64 R6, c[0x0][0x390] ;  /* 0x0000e400ff067b82 */ /* 0x000ee20000000a00 */
[----:B0-----:R-:W-:-:S06]  /*00c0*/  IMAD.WIDE R2, R9, 0x4, R2 ;  /* 0x0000000409027825 */ /* 0x001fcc00078e0202 */
[----:B-1----:R-:W4:Y:S01]  /*00d0*/  LDG.E R2, desc[UR4][R2.64] ;  /* 0x0000000402027981 */ /* 0x002f22000c1e1900 */
[----:B--2---:R-:W-:-:S06]  /*00e0*/  IMAD.WIDE R4, R9, 0x4, R4 ;  /* 0x0000000409047825 */ /* 0x004fcc00078e0204 */
[----:B------:R-:W4:Y:S01]  /*00f0*/  LDG.E R5, desc[UR4][R4.64] ;  /* 0x0000000404057981 */ /* 0x000f22000c1e1900 */
[----:B---3--:R-:W-:-:S04]  /*0100*/  IMAD.WIDE R6, R9, 0x4, R6 ;  /* 0x0000000409067825 */ /* 0x008fc800078e0206 */
[----:B----4-:R-:W-:-:S05]  /*0110*/  FADD R9, R2, R5 ;  /* 0x0000000502097221 */ /* 0x010fca0000000000 */
[----:B------:R-:W-:Y:S01]  /*0120*/  STG.E desc[UR4][R6.64], R9 ;  /* 0x0000000906007986 */ /* 0x000fe2000c101904 */
[----:B------:R-:W-:Y:S05]  /*0130*/  EXIT ;  /* 0x000000000000794d */ /* 0x000fea0003800000 */
.L_x_0:
[----:B------:R-:W-:-:S00]  /*0140*/  BRA `(.L_x_0) ;  /* 0xfffffffc00fc7947 */ /* 0x000fc0000383ffff */
[----:B------:R-:W-:-:S00]  /*0150*/  NOP ;  /* 0x0000000000007918 */ /* 0x000fc00000000000 */
        /* <DEDUP_REMOVED lines=10> */
.L_x_2:


//--------------------- .text._Z20vecAddConstantKernelPfS_j --------------------------
	.section	.text._Z20vecAddConstantKernelPfS_j,"ax",@progbits
	.align	128
        .global         _Z20vecAddConstantKernelPfS_j
        .type           _Z20vecAddConstantKernelPfS_j,@function
        .size           _Z20vecAddConstantKernelPfS_j,(.L_x_3 - _Z20vecAddConstantKernelPfS_j)
        .other          _Z20vecAddConstantKernelPfS_j,@"STO_CUDA_ENTRY STV_DEFAULT"
_Z20vecAddConstantKernelPfS_j:
.text._Z20vecAddConstantKernelPfS_j:
        /* <DEDUP_REMOVED lines=8> */
[----:B------:R-:W0:Y:S01]  /*0080*/  LDCU.128 UR8, c[0x0][0x380] ;  /* 0x00007000ff0877ac */ /* 0x000e220008000c00 */
[----:B------:R-:W-:Y:S01]  /*0090*/  IMAD.WIDE R2, R2, 0x4, RZ ;  /* 0x0000000402027825 */ /* 0x000fe200078e02ff */
[----:B------:R-:W1:Y:S02]  /*00a0*/  LDCU.64 UR4, c[0x0][0x358] ;  /* 0x00006b00ff0477ac */ /* 0x000e640008000a00 */
[----:B0-----:R-:W-:-:S04]  /*00b0*/  IADD3 R4, P0, PT, R2, UR8, RZ ;  /* 0x0000000802047c10 */ /* 0x001fc8000ff1e0ff */
[----:B------:R-:W-:-:S06]  /*00c0*/  IADD3.X R5, PT, PT, R3, UR9, RZ, P0, !PT ;  /* 0x0000000903057c10 */ /* 0x000fcc00087fe4ff */
[----:B-1----:R-:W2:Y:S01]  /*00d0*/  LDG.E R5, desc[UR4][R4.64] ;  /* 0x0000000404057981 */ /* 0x002ea2000c1e1900 */
[----:B------:R-:W-:Y:S01]  /*00e0*/  IMAD.MOV.U32 R0, RZ, RZ, R2 ;  /* 0x000000ffff007224 */ /* 0x000fe200078e0002 */
[----:B------:R-:W-:-:S04]  /*00f0*/  IADD3 R2, P0, PT, R2, UR10, RZ ;  /* 0x0000000a02027c10 */ /* 0x000fc8000ff1e0ff */
[----:B------:R-:W-:Y:S01]  /*0100*/  IADD3.X R3, PT, PT, R3, UR11, RZ, P0, !PT ;  /* 0x0000000b03037c10 */ /* 0x000fe200087fe4ff */
[----:B------:R-:W2:Y:S02]  /*0110*/  LDC R0, c[0x3][R0] ;  /* 0x00c0000000007b82 */ /* 0x000ea40000000800 */
[----:B--2---:R-:W-:-:S05]  /*0120*/  FADD R7, R0, R5 ;  /* 0x0000000500077221 */ /* 0x004fca0000000000 */
[----:B------:R-:W-:Y:S01]  /*0130*/  STG.E desc[UR4][R2.64], R7 ;  /* 0x0000000702007986 */ /* 0x000fe2000c101904 */
[----:B------:R-:W-:Y:S05]  /*0140*/  EXIT ;  /* 0x000000000000794d */ /* 0x000fea0003800000 */
.L_x_1:
        /* <DEDUP_REMOVED lines=11> */
.L_x_3:


//--------------------- .nv.shared.reserved.0     --------------------------
	.section	.nv.shared.reserved.0,"aw",@nobits
	.weak		__nv_reservedSMEM_offset_0_alias
	.size		__nv_reservedSMEM_offset_0_alias, 0, 64
	.other		__nv_reservedSMEM_offset_0_alias,@"STO_CUDA_RESERVED_SHARED STV_DEFAULT"
__nv_reservedSMEM_offset_0_alias:
	.zero		0
	.zero		64


//--------------------- .nv.constant0._Z21vecAddConstantKernel2PfS_S_j --------------------------
	.section	.nv.constant0._Z21vecAddConstantKernel2PfS_S_j,"a",@progbits
	.sectionflags	@""
	.align	4
.nv.constant0._Z21vecAddConstantKernel2PfS_S_j:
	.zero		924


//--------------------- .nv.constant0._Z20vecAddConstantKernelPfS_j --------------------------
	.section	.nv.constant0._Z20vecAddConstantKernelPfS_j,"a",@progbits
	.sectionflags	@""
	.align	4
.nv.constant0._Z20vecAddConstantKernelPfS_j:
	.zero		916


//--------------------- SYMBOLS --------------------------

	.type		.nv.reservedSmem.offset0,@object
	.size		.nv.reservedSmem.offset0,0x4
